	.headerflags	@"EF_CUDA_TEXMODE_UNIFIED EF_CUDA_64BIT_ADDRESS EF_CUDA_ACCELERATORS EF_CUDA_SM90 EF_CUDA_VIRTUAL_SM(EF_CUDA_SM90)"
	.elftype	@"ET_EXEC"


//--------------------- .nv.info                  --------------------------
	.section	.nv.info,"",@"SHT_CUDA_INFO"
	.align	4


	//----- nvinfo : EIATTR_REGCOUNT
	.align		4
        /*0000*/ 	.byte	0x04, 0x2f
        /*0002*/ 	.short	(.L_3 - .L_2)
	.align		4
.L_2:
        /*0004*/ 	.word	index@(triton_poi_fused__native_batch_norm_legit_no_training_relu_threshold_backward_2)
        /*0008*/ 	.word	0x00000017


	//----- nvinfo : EIATTR_MIN_STACK_SIZE
	.align		4
.L_3:
        /*000c*/ 	.byte	0x04, 0x12
        /*000e*/ 	.short	(.L_5 - .L_4)
	.align		4
.L_4:
        /*0010*/ 	.word	index@(triton_poi_fused__native_batch_norm_legit_no_training_relu_threshold_backward_2)
        /*0014*/ 	.word	0x00000000


	//----- nvinfo : EIATTR_FRAME_SIZE
	.align		4
.L_5:
        /*0018*/ 	.byte	0x04, 0x11
        /*001a*/ 	.short	(.L_7 - .L_6)
	.align		4
.L_6:
        /*001c*/ 	.word	index@(triton_poi_fused__native_batch_norm_legit_no_training_relu_threshold_backward_2)
        /*0020*/ 	.word	0x00000000


	//----- nvinfo : EIATTR_MIN_STACK_SIZE
	.align		4
.L_7:
        /*0024*/ 	.byte	0x04, 0x12
        /*0026*/ 	.short	(.L_9 - .L_8)
	.align		4
.L_8:
        /*0028*/ 	.word	index@(triton_poi_fused__native_batch_norm_legit_no_training_relu_threshold_backward_2)
        /*002c*/ 	.word	0x00000000
.L_9:


//--------------------- .nv.info.triton_poi_fused__native_batch_norm_legit_no_training_relu_threshold_backward_2 --------------------------
	.section	.nv.info.triton_poi_fused__native_batch_norm_legit_no_training_relu_threshold_backward_2,"",@"SHT_CUDA_INFO"
	.sectionflags	@""
	.align	4


	//----- nvinfo : EIATTR_CUDA_API_VERSION
	.align		4
        /*0000*/ 	.byte	0x04, 0x37
        /*0002*/ 	.short	(.L_11 - .L_10)
.L_10:
        /*0004*/ 	.word	0x0000007c


	//----- nvinfo : EIATTR_KPARAM_INFO
	.align		4
.L_11:
        /*0008*/ 	.byte	0x04, 0x17
        /*000a*/ 	.short	(.L_13 - .L_12)
.L_12:
        /*000c*/ 	.word	0x00000000
        /*0010*/ 	.short	0x0007
        /*0012*/ 	.short	0x0038
        /*0014*/ 	.byte	0x00, 0xf0, 0x11, 0x00


	//----- nvinfo : EIATTR_KPARAM_INFO
	.align		4
.L_13:
        /*0018*/ 	.byte	0x04, 0x17
        /*001a*/ 	.short	(.L_15 - .L_14)
.L_14:
        /*001c*/ 	.word	0x00000000
        /*0020*/ 	.short	0x0006
        /*0022*/ 	.short	0x0030
        /*0024*/ 	.byte	0x00, 0xf4, 0x21, 0x00


	//----- nvinfo : EIATTR_KPARAM_INFO
	.align		4
.L_15:
        /*0028*/ 	.byte	0x04, 0x17
        /*002a*/ 	.short	(.L_17 - .L_16)
.L_16:
        /*002c*/ 	.word	0x00000000
        /*0030*/ 	.short	0x0005
        /*0032*/ 	.short	0x0028
        /*0034*/ 	.byte	0x00, 0xf4, 0x21, 0x00


	//----- nvinfo : EIATTR_KPARAM_INFO
	.align		4
.L_17:
        /*0038*/ 	.byte	0x04, 0x17
        /*003a*/ 	.short	(.L_19 - .L_18)
.L_18:
        /*003c*/ 	.word	0x00000000
        /*0040*/ 	.short	0x0004
        /*0042*/ 	.short	0x0020
        /*0044*/ 	.byte	0x00, 0xf4, 0x21, 0x00


	//----- nvinfo : EIATTR_KPARAM_INFO
	.align		4
.L_19:
        /*0048*/ 	.byte	0x04, 0x17
        /*004a*/ 	.short	(.L_21 - .L_20)
.L_20:
        /*004c*/ 	.word	0x00000000
        /*0050*/ 	.short	0x0003
        /*0052*/ 	.short	0x0018
        /*0054*/ 	.byte	0x00, 0xf4, 0x21, 0x00


	//----- nvinfo : EIATTR_KPARAM_INFO
	.align		4
.L_21:
        /*0058*/ 	.byte	0x04, 0x17
        /*005a*/ 	.short	(.L_23 - .L_22)
.L_22:
        /*005c*/ 	.word	0x00000000
        /*0060*/ 	.short	0x0002
        /*0062*/ 	.short	0x0010
        /*0064*/ 	.byte	0x00, 0xf4, 0x21, 0x00


	//----- nvinfo : EIATTR_KPARAM_INFO
	.align		4
.L_23:
        /*0068*/ 	.byte	0x04, 0x17
        /*006a*/ 	.short	(.L_25 - .L_24)
.L_24:
        /*006c*/ 	.word	0x00000000
        /*0070*/ 	.short	0x0001
        /*0072*/ 	.short	0x0008
        /*0074*/ 	.byte	0x00, 0xf4, 0x21, 0x00


	//----- nvinfo : EIATTR_KPARAM_INFO
	.align		4
.L_25:
        /*0078*/ 	.byte	0x04, 0x17
        /*007a*/ 	.short	(.L_27 - .L_26)
.L_26:
        /*007c*/ 	.word	0x00000000
        /*0080*/ 	.short	0x0000
        /*0082*/ 	.short	0x0000
        /*0084*/ 	.byte	0x00, 0xf4, 0x21, 0x00


	//----- nvinfo : EIATTR_SPARSE_MMA_MASK
	.align		4
.L_27:
        /*0088*/ 	.byte	0x03, 0x50
        /*008a*/ 	.short	0x0000


	//----- nvinfo : EIATTR_MAXREG_COUNT
	.align		4
        /*008c*/ 	.byte	0x03, 0x1b
        /*008e*/ 	.short	0x00ff


	//----- nvinfo : EIATTR_EXIT_INSTR_OFFSETS
	.align		4
        /*0090*/ 	.byte	0x04, 0x1c
        /*0092*/ 	.short	(.L_29 - .L_28)


	//   ....[0]....
.L_28:
        /*0094*/ 	.word	0x00000530


	//   ....[1]....
        /*0098*/ 	.word	0x00000550


	//----- nvinfo : EIATTR_REQNTID
	.align		4
.L_29:
        /*009c*/ 	.byte	0x04, 0x10
        /*009e*/ 	.short	(.L_31 - .L_30)
.L_30:
        /*00a0*/ 	.word	0x00000020
        /*00a4*/ 	.word	0x00000001
        /*00a8*/ 	.word	0x00000001


	//----- nvinfo : EIATTR_CBANK_PARAM_SIZE
	.align		4
.L_31:
        /*00ac*/ 	.byte	0x03, 0x19
        /*00ae*/ 	.short	0x003c


	//----- nvinfo : EIATTR_PARAM_CBANK
	.align		4
        /*00b0*/ 	.byte	0x04, 0x0a
        /*00b2*/ 	.short	(.L_33 - .L_32)
	.align		4
.L_32:
        /*00b4*/ 	.word	index@(.nv.constant0.triton_poi_fused__native_batch_norm_legit_no_training_relu_threshold_backward_2)
        /*00b8*/ 	.short	0x0210
        /*00ba*/ 	.short	0x003c


	//----- nvinfo : EIATTR_SW_WAR
	.align		4
.L_33:
        /*00bc*/ 	.byte	0x04, 0x36
        /*00be*/ 	.short	(.L_35 - .L_34)
.L_34:
        /*00c0*/ 	.word	0x00000008
.L_35:


//--------------------- .nv.callgraph             --------------------------
	.section	.nv.callgraph,"",@"SHT_CUDA_CALLGRAPH"
	.align	4
	.sectionentsize	8
	.align		4
        /*0000*/ 	.word	0x00000000
	.align		4
        /*0004*/ 	.word	0xffffffff
	.align		4
        /*0008*/ 	.word	0x00000000
	.align		4
        /*000c*/ 	.word	0xfffffffe
	.align		4
        /*0010*/ 	.word	0x00000000
	.align		4
        /*0014*/ 	.word	0xfffffffd
	.align		4
        /*0018*/ 	.word	0x00000000
	.align		4
        /*001c*/ 	.word	0xfffffffc


//--------------------- .nv.constant4             --------------------------
	.section	.nv.constant4,"a",@progbits
	.align	8
	.align		8
.nv.constant4:
        /*0000*/ 	.dword	_$_str
	.align		8
        /*0008*/ 	.dword	_$_str_$_2


//--------------------- .text.triton_poi_fused__native_batch_norm_legit_no_training_relu_threshold_backward_2 --------------------------
	.section	.text.triton_poi_fused__native_batch_norm_legit_no_training_relu_threshold_backward_2,"ax",@progbits
	.align	128
        .global         triton_poi_fused__native_batch_norm_legit_no_training_relu_threshold_backward_2
        .type           triton_poi_fused__native_batch_norm_legit_no_training_relu_threshold_backward_2,@function
        .size           triton_poi_fused__native_batch_norm_legit_no_training_relu_threshold_backward_2,(.L_x_1 - triton_poi_fused__native_batch_norm_legit_no_training_relu_threshold_backward_2)
        .other          triton_poi_fused__native_batch_norm_legit_no_training_relu_threshold_backward_2,@"STO_CUDA_ENTRY STV_DEFAULT"
triton_poi_fused__native_batch_norm_legit_no_training_relu_threshold_backward_2:
.text.triton_poi_fused__native_batch_norm_legit_no_training_relu_threshold_backward_2:
[----:B------:R-:W0:Y:S01]  /*0000*/  LDC R1, c[0x0][0x28] ;  /* 0x00000a00ff017b82 */ /* 0x000e220000000800 */
[----:B------:R-:W1:Y:S07]  /*0010*/  S2R R0, SR_TID.X ;  /* 0x0000000000007919 */ /* 0x000e6e0000002100 */
[----:B------:R-:W2:Y:S01]  /*0020*/  LDC.64 R8, c[0x0][0x220] ;  /* 0x00008800ff087b82 */ /* 0x000ea20000000a00 */
[----:B------:R-:W-:Y:S01]  /*0030*/  HFMA2.MMA R18, -RZ, RZ, 0, 0 ;  /* 0x00000000ff127435 */ /* 0x000fe200000001ff */
[----:B------:R-:W-:Y:S01]  /*0040*/  CS2R R16, SRZ ;  /* 0x0000000000107805 */ /* 0x000fe2000001ff00 */
[----:B------:R-:W3:Y:S01]  /*0050*/  S2R R5, SR_CTAID.X ;  /* 0x0000000000057919 */ /* 0x000ee20000002500 */
[----:B------:R-:W-:-:S04]  /*0060*/  ULDC.64 UR4, c[0x0][0x208] ;  /* 0x0000820000047ab9 */ /* 0x000fc80000000a00 */
[----:B------:R-:W4:Y:S08]  /*0070*/  LDC.64 R6, c[0x0][0x218] ;  /* 0x00008600ff067b82 */ /* 0x000f300000000a00 */
[----:B------:R-:W5:Y:S08]  /*0080*/  LDC.64 R10, c[0x0][0x228] ;  /* 0x00008a00ff0a7b82 */ /* 0x000f700000000a00 */
[----:B------:R-:W4:Y:S01]  /*0090*/  LDC.64 R12, c[0x0][0x230] ;  /* 0x00008c00ff0c7b82 */ /* 0x000f220000000a00 */
[----:B------:R-:W-:Y:S01]  /*00a0*/  IMAD.MOV.U32 R14, RZ, RZ, RZ ;  /* 0x000000ffff0e7224 */ /* 0x000fe200078e00ff */
[----:B------:R-:W-:Y:S01]  /*00b0*/  ULDC.64 UR6, c[0x0][0x240] ;  /* 0x0000900000067ab9 */ /* 0x000fe20000000a00 */
[----:B-1----:R-:W-:Y:S01]  /*00c0*/  IMAD.SHL.U32 R0, R0, 0x2, RZ ;  /* 0x0000000200007824 */ /* 0x002fe200078e00ff */
[----:B---3--:R-:W-:-:S04]  /*00d0*/  SHF.R.S32.HI R3, RZ, 0x19, R5 ;  /* 0x00000019ff037819 */ /* 0x008fc80000011405 */
[----:B------:R-:W-:Y:S02]  /*00e0*/  LOP3.LUT R0, R0, 0x3e, RZ, 0xc0, !PT ;  /* 0x0000003e00007812 */ /* 0x000fe400078ec0ff */
[----:B------:R-:W-:-:S03]  /*00f0*/  SGXT R3, R3, 0x1 ;  /* 0x000000010303781a */ /* 0x000fc60000000200 */
[----:B------:R-:W-:Y:S02]  /*0100*/  IMAD R0, R5, 0x40, R0 ;  /* 0x0000004005007824 */ /* 0x000fe400078e0200 */
[----:B------:R-:W1:Y:S03]  /*0110*/  LDC.64 R4, c[0x0][0x210] ;  /* 0x00008400ff047b82 */ /* 0x000e660000000a00 */
[----:B------:R-:W-:Y:S02]  /*0120*/  LEA.HI R3, R3, R0, RZ, 0x2 ;  /* 0x0000000003037211 */ /* 0x000fe400078f10ff */
[----:B------:R-:W-:Y:S02]  /*0130*/  ISETP.GE.AND P0, PT, R0, 0x40, PT ;  /* 0x000000400000780c */ /* 0x000fe40003f06270 */
[----:B------:R-:W-:-:S04]  /*0140*/  SHF.R.S32.HI R3, RZ, 0x2, R3 ;  /* 0x00000002ff037819 */ /* 0x000fc80000011403 */
[----:B------:R-:W-:-:S04]  /*0150*/  LEA.HI R2, R3, R3, RZ, 0x2 ;  /* 0x0000000303027211 */ /* 0x000fc800078f10ff */
[----:B------:R-:W-:-:S05]  /*0160*/  LOP3.LUT R2, R2, 0xfffffffc, RZ, 0xc0, !PT ;  /* 0xfffffffc02027812 */ /* 0x000fca00078ec0ff */
[----:B------:R-:W-:-:S04]  /*0170*/  IMAD.IADD R15, R3, 0x1, -R2 ;  /* 0x00000001030f7824 */ /* 0x000fc800078e0a02 */
[----:B--2---:R-:W-:-:S05]  /*0180*/  IMAD.WIDE R8, R15, 0x4, R8 ;  /* 0x000000040f087825 */ /* 0x004fca00078e0208 */
[----:B------:R-:W2:Y:S04]  /*0190*/  @!P0 LDG.E.EL R16, desc[UR4][R8.64] ;  /* 0x0000000408108981 */ /* 0x000ea8000c2e1900 */
[----:B------:R5:W3:Y:S01]  /*01a0*/  @!P0 LDG.E.EL R18, desc[UR4][R8.64] ;  /* 0x0000000408128981 */ /* 0x000ae2000c2e1900 */
[----:B------:R-:W-:Y:S01]  /*01b0*/  CS2R R2, SRZ ;  /* 0x0000000000027805 */ /* 0x000fe2000001ff00 */
[----:B----4-:R-:W-:-:S04]  /*01c0*/  IMAD.WIDE R6, R15, 0x4, R6 ;  /* 0x000000040f067825 */ /* 0x010fc800078e0206 */
[----:B-1----:R-:W-:Y:S01]  /*01d0*/  IMAD.WIDE R4, R0, 0x4, R4 ;  /* 0x0000000400047825 */ /* 0x002fe200078e0204 */
[----:B------:R-:W4:Y:S03]  /*01e0*/  @!P0 LDG.E.EL R17, desc[UR4][R6.64] ;  /* 0x0000000406118981 */ /* 0x000f26000c2e1900 */
[C---:B-----5:R-:W-:Y:S01]  /*01f0*/  IMAD.WIDE R8, R15.reuse, 0x4, R10 ;  /* 0x000000040f087825 */ /* 0x060fe200078e020a */
[----:B------:R-:W5:Y:S03]  /*0200*/  @!P0 LDG.E.EL R14, desc[UR4][R6.64] ;  /* 0x00000004060e8981 */ /* 0x000f66000c2e1900 */
[----:B0-----:R-:W-:Y:S01]  /*0210*/  IMAD.WIDE R10, R15, 0x4, R12 ;  /* 0x000000040f0a7825 */ /* 0x001fe200078e020c */
[----:B------:R0:W5:Y:S01]  /*0220*/  @!P0 LDG.E.64 R2, desc[UR4][R4.64] ;  /* 0x0000000404028981 */ /* 0x000162000c1e1b00 */
[----:B------:R-:W-:-:S02]  /*0230*/  CS2R R12, SRZ ;  /* 0x00000000000c7805 */ /* 0x000fc4000001ff00 */
[----:B------:R-:W-:Y:S01]  /*0240*/  MOV R15, RZ ;  /* 0x000000ff000f7202 */ /* 0x000fe20000000f00 */
[----:B------:R-:W-:-:S03]  /*0250*/  IMAD.MOV.U32 R20, RZ, RZ, RZ ;  /* 0x000000ffff147224 */ /* 0x000fc600078e00ff */
[----:B------:R-:W4:Y:S04]  /*0260*/  @!P0 LDG.E.EL R12, desc[UR4][R8.64] ;  /* 0x00000004080c8981 */ /* 0x000f28000c2e1900 */
[----:B------:R1:W4:Y:S04]  /*0270*/  @!P0 LDG.E.EL R13, desc[UR4][R8.64] ;  /* 0x00000004080d8981 */ /* 0x000328000c2e1900 */
[----:B------:R-:W4:Y:S04]  /*0280*/  @!P0 LDG.E.EL R20, desc[UR4][R10.64] ;  /* 0x000000040a148981 */ /* 0x000f28000c2e1900 */
[----:B------:R-:W4:Y:S01]  /*0290*/  @!P0 LDG.E.EL R15, desc[UR4][R10.64] ;  /* 0x000000040a0f8981 */ /* 0x000f22000c2e1900 */
[----:B0-----:R-:W-:-:S02]  /*02a0*/  IMAD.MOV.U32 R4, RZ, RZ, 0x3e800000 ;  /* 0x3e800000ff047424 */ /* 0x001fc400078e00ff */
[----:B--2---:R-:W-:Y:S01]  /*02b0*/  FADD R16, R16, 9.9999997473787516356e-06 ;  /* 0x3727c5ac10107421 */ /* 0x004fe20000000000 */
[----:B---3--:R-:W-:-:S03]  /*02c0*/  FADD R18, R18, 9.9999997473787516356e-06 ;  /* 0x3727c5ac12127421 */ /* 0x008fc60000000000 */
[----:B------:R-:W0:Y:S08]  /*02d0*/  MUFU.SQRT R6, R16 ;  /* 0x0000001000067308 */ /* 0x000e300000002000 */
[----:B------:R-:W2:Y:S01]  /*02e0*/  MUFU.SQRT R7, R18 ;  /* 0x0000001200077308 */ /* 0x000ea20000002000 */
[----:B-----5:R-:W-:Y:S01]  /*02f0*/  FADD R14, -R14, R3 ;  /* 0x000000030e0e7221 */ /* 0x020fe20000000100 */
[C---:B0-----:R-:W-:Y:S01]  /*0300*/  FSETP.GT.AND P1, PT, R6.reuse, 8.50705917302346158658e+37, PT ;  /* 0x7e8000000600780b */ /* 0x041fe20003f24000 */
[----:B----4-:R-:W-:Y:S01]  /*0310*/  FADD R17, -R17, R2 ;  /* 0x0000000211117221 */ /* 0x010fe20000000100 */
[----:B------:R-:W-:-:S02]  /*0320*/  FSETP.GEU.AND P3, PT, R6, 1.175494350822287508e-38, PT ;  /* 0x008000000600780b */ /* 0x000fc40003f6e000 */
[C---:B------:R-:W-:Y:S02]  /*0330*/  FSEL R5, R4.reuse, 1, P1 ;  /* 0x3f80000004057808 */ /* 0x040fe40000800000 */
[C---:B--2---:R-:W-:Y:S02]  /*0340*/  FSETP.GT.AND P2, PT, R7.reuse, 8.50705917302346158658e+37, PT ;  /* 0x7e8000000700780b */ /* 0x044fe40003f44000 */
[----:B------:R-:W-:Y:S02]  /*0350*/  FSETP.GEU.AND P4, PT, R7, 1.175494350822287508e-38, PT ;  /* 0x008000000700780b */ /* 0x000fe40003f8e000 */
[----:B------:R-:W-:-:S03]  /*0360*/  FSEL R4, R4, 1, P2 ;  /* 0x3f80000004047808 */ /* 0x000fc60001000000 */
[----:B------:R-:W-:Y:S02]  /*0370*/  @P1 FMUL R6, R6, 0.25 ;  /* 0x3e80000006061820 */ /* 0x000fe40000400000 */
[----:B------:R-:W-:Y:S02]  /*0380*/  @!P3 FMUL R5, R5, 16777216 ;  /* 0x4b8000000505b820 */ /* 0x000fe40000400000 */
[----:B------:R-:W-:Y:S02]  /*0390*/  @!P3 FMUL R6, R6, 16777216 ;  /* 0x4b8000000606b820 */ /* 0x000fe40000400000 */
[----:B------:R-:W-:-:S04]  /*03a0*/  @P2 FMUL R7, R7, 0.25 ;  /* 0x3e80000007072820 */ /* 0x000fc80000400000 */
[----:B------:R-:W1:Y:S01]  /*03b0*/  MUFU.RCP R6, R6 ;  /* 0x0000000600067308 */ /* 0x000e620000001000 */
[----:B------:R-:W-:Y:S01]  /*03c0*/  @!P4 FMUL R4, R4, 16777216 ;  /* 0x4b8000000404c820 */ /* 0x000fe20000400000 */
[----:B------:R-:W-:-:S06]  /*03d0*/  @!P4 FMUL R7, R7, 16777216 ;  /* 0x4b8000000707c820 */ /* 0x000fcc0000400000 */
[----:B------:R-:W0:Y:S01]  /*03e0*/  MUFU.RCP R7, R7 ;  /* 0x0000000700077308 */ /* 0x000e220000001000 */
[----:B-1----:R-:W-:-:S04]  /*03f0*/  FMUL R8, R6, R5 ;  /* 0x0000000506087220 */ /* 0x002fc80000400000 */
[----:B------:R-:W-:Y:S01]  /*0400*/  FMUL R8, R8, R17 ;  /* 0x0000001108087220 */ /* 0x000fe20000400000 */
[----:B0-----:R-:W-:-:S03]  /*0410*/  FMUL R9, R7, R4 ;  /* 0x0000000407097220 */ /* 0x001fc60000400000 */
[----:B------:R-:W-:Y:S01]  /*0420*/  FFMA R8, R8, R12, R15 ;  /* 0x0000000c08087223 */ /* 0x000fe2000000000f */
[----:B------:R-:W0:Y:S01]  /*0430*/  LDC.64 R4, c[0x0][0x238] ;  /* 0x00008e00ff047b82 */ /* 0x000e220000000a00 */
[----:B------:R-:W-:-:S03]  /*0440*/  FMUL R9, R9, R14 ;  /* 0x0000000e09097220 */ /* 0x000fc60000400000 */
[----:B------:R-:W-:Y:S01]  /*0450*/  FSETP.GEU.AND P2, PT, R8, RZ, PT ;  /* 0x000000ff0800720b */ /* 0x000fe20003f4e000 */
[----:B------:R-:W-:-:S03]  /*0460*/  FFMA R9, R9, R13, R20 ;  /* 0x0000000d09097223 */ /* 0x000fc60000000014 */
[----:B------:R-:W-:Y:S02]  /*0470*/  FSEL R8, R8, RZ, P2 ;  /* 0x000000ff08087208 */ /* 0x000fe40001000000 */
[C---:B------:R-:W-:Y:S02]  /*0480*/  FSETP.GEU.AND P1, PT, R9.reuse, RZ, PT ;  /* 0x000000ff0900720b */ /* 0x040fe40003f2e000 */
[----:B------:R-:W-:Y:S02]  /*0490*/  FSETP.GTU.AND P3, PT, R8, RZ, PT ;  /* 0x000000ff0800720b */ /* 0x000fe40003f6c000 */
[----:B------:R-:W-:Y:S02]  /*04a0*/  FSEL R9, R9, RZ, P1 ;  /* 0x000000ff09097208 */ /* 0x000fe40000800000 */
[----:B------:R-:W-:Y:S02]  /*04b0*/  SEL R6, RZ, 0x1, P3 ;  /* 0x00000001ff067807 */ /* 0x000fe40001800000 */
[----:B------:R-:W-:-:S04]  /*04c0*/  FSETP.GTU.AND P2, PT, R9, RZ, PT ;  /* 0x000000ff0900720b */ /* 0x000fc80003f4c000 */
[----:B------:R-:W-:Y:S01]  /*04d0*/  SEL R7, RZ, 0x100, P2 ;  /* 0x00000100ff077807 */ /* 0x000fe20001000000 */
[C---:B0-----:R-:W-:Y:S01]  /*04e0*/  IMAD.WIDE R2, R0.reuse, 0x4, R4 ;  /* 0x0000000400027825 */ /* 0x041fe200078e0204 */
[----:B------:R-:W-:Y:S02]  /*04f0*/  IADD3 R4, P1, R0, UR6, RZ ;  /* 0x0000000600047c10 */ /* 0x000fe4000ff3e0ff */
[----:B------:R-:W-:Y:S02]  /*0500*/  IADD3 R7, R6, R7, RZ ;  /* 0x0000000706077210 */ /* 0x000fe40007ffe0ff */
[----:B------:R0:W-:Y:S01]  /*0510*/  @!P0 STG.E.64 desc[UR4][R2.64], R8 ;  /* 0x0000000802008986 */ /* 0x0001e2000c101b04 */
[----:B------:R-:W-:Y:S01]  /*0520*/  LEA.HI.X.SX32 R5, R0, UR7, 0x1, P1 ;  /* 0x0000000700057c11 */ /* 0x000fe200088f0eff */
[----:B0-----:R-:W-:Y:S07]  /*0530*/  @P0 EXIT ;  /* 0x000000000000094d */ /* 0x001fee0003800000 */
[----:B------:R-:W-:Y:S01]  /*0540*/  STG.E.U16 desc[UR4][R4.64], R7 ;  /* 0x0000000704007986 */ /* 0x000fe2000c101504 */
[----:B------:R-:W-:Y:S05]  /*0550*/  EXIT ;  /* 0x000000000000794d */ /* 0x000fea0003800000 */
.L_x_0:
[----:B------:R-:W-:-:S00]  /*0560*/  BRA `(.L_x_0) ;  /* 0xfffffffc00fc7947 */ /* 0x000fc0000383ffff */
[----:B------:R-:W-:-:S00]  /*0570*/  NOP ;  /* 0x0000000000007918 */ /* 0x000fc00000000000 */
        /* <DEDUP_REMOVED lines=8> */
.L_x_1:


//--------------------- .nv.global.init           --------------------------
	.section	.nv.global.init,"aw",@progbits
.nv.global.init:
	.type		_$_str,@object
	.size		_$_str,(_$_str_$_2 - _$_str)
_$_str:
        /*0000*/ 	.byte	0x5f, 0x5f, 0x43, 0x55, 0x44, 0x41, 0x5f, 0x46, 0x54, 0x5a, 0x00
	.type		_$_str_$_2,@object
	.size		_$_str_$_2,(.L_1 - _$_str_$_2)
_$_str_$_2:
        /*000b*/ 	.byte	0x5f, 0x5f, 0x43, 0x55, 0x44, 0x41, 0x5f, 0x50, 0x52, 0x45, 0x43, 0x5f, 0x53, 0x51, 0x52, 0x54
        /*001b*/ 	.byte	0x00
.L_1:


//--------------------- .nv.constant0.triton_poi_fused__native_batch_norm_legit_no_training_relu_threshold_backward_2 --------------------------
	.section	.nv.constant0.triton_poi_fused__native_batch_norm_legit_no_training_relu_threshold_backward_2,"a",@progbits
	.sectionflags	@""
	.align	4
.nv.constant0.triton_poi_fused__native_batch_norm_legit_no_training_relu_threshold_backward_2:
	.zero		588
